	.headerflags	@"EF_CUDA_TEXMODE_UNIFIED EF_CUDA_64BIT_ADDRESS EF_CUDA_ACCELERATORS EF_CUDA_SM90 EF_CUDA_VIRTUAL_SM(EF_CUDA_SM90)"
	.elftype	@"ET_EXEC"


//--------------------- .nv.info                  --------------------------
	.section	.nv.info,"",@"SHT_CUDA_INFO"
	.align	4


	//----- nvinfo : EIATTR_REGCOUNT
	.align		4
        /*0000*/ 	.byte	0x04, 0x2f
        /*0002*/ 	.short	(.L_2 - .L_1)
	.align		4
.L_1:
        /*0004*/ 	.word	index@(triton_poi_fused_add_gelu_mul_sub_3)
        /*0008*/ 	.word	0x00000010


	//----- nvinfo : EIATTR_MIN_STACK_SIZE
	.align		4
.L_2:
        /*000c*/ 	.byte	0x04, 0x12
        /*000e*/ 	.short	(.L_4 - .L_3)
	.align		4
.L_3:
        /*0010*/ 	.word	index@(triton_poi_fused_add_gelu_mul_sub_3)
        /*0014*/ 	.word	0x00000000


	//----- nvinfo : EIATTR_FRAME_SIZE
	.align		4
.L_4:
        /*0018*/ 	.byte	0x04, 0x11
        /*001a*/ 	.short	(.L_6 - .L_5)
	.align		4
.L_5:
        /*001c*/ 	.word	index@(triton_poi_fused_add_gelu_mul_sub_3)
        /*0020*/ 	.word	0x00000000


	//----- nvinfo : EIATTR_MIN_STACK_SIZE
	.align		4
.L_6:
        /*0024*/ 	.byte	0x04, 0x12
        /*0026*/ 	.short	(.L_8 - .L_7)
	.align		4
.L_7:
        /*0028*/ 	.word	index@(triton_poi_fused_add_gelu_mul_sub_3)
        /*002c*/ 	.word	0x00000000
.L_8:


//--------------------- .nv.info.triton_poi_fused_add_gelu_mul_sub_3 --------------------------
	.section	.nv.info.triton_poi_fused_add_gelu_mul_sub_3,"",@"SHT_CUDA_INFO"
	.sectionflags	@""
	.align	4


	//----- nvinfo : EIATTR_CUDA_API_VERSION
	.align		4
        /*0000*/ 	.byte	0x04, 0x37
        /*0002*/ 	.short	(.L_10 - .L_9)
.L_9:
        /*0004*/ 	.word	0x0000007c


	//----- nvinfo : EIATTR_KPARAM_INFO
	.align		4
.L_10:
        /*0008*/ 	.byte	0x04, 0x17
        /*000a*/ 	.short	(.L_12 - .L_11)
.L_11:
        /*000c*/ 	.word	0x00000000
        /*0010*/ 	.short	0x0005
        /*0012*/ 	.short	0x0028
        /*0014*/ 	.byte	0x00, 0xf0, 0x11, 0x00


	//----- nvinfo : EIATTR_KPARAM_INFO
	.align		4
.L_12:
        /*0018*/ 	.byte	0x04, 0x17
        /*001a*/ 	.short	(.L_14 - .L_13)
.L_13:
        /*001c*/ 	.word	0x00000000
        /*0020*/ 	.short	0x0004
        /*0022*/ 	.short	0x0020
        /*0024*/ 	.byte	0x00, 0xf4, 0x21, 0x00


	//----- nvinfo : EIATTR_KPARAM_INFO
	.align		4
.L_14:
        /*0028*/ 	.byte	0x04, 0x17
        /*002a*/ 	.short	(.L_16 - .L_15)
.L_15:
        /*002c*/ 	.word	0x00000000
        /*0030*/ 	.short	0x0003
        /*0032*/ 	.short	0x0018
        /*0034*/ 	.byte	0x00, 0xf4, 0x21, 0x00


	//----- nvinfo : EIATTR_KPARAM_INFO
	.align		4
.L_16:
        /*0038*/ 	.byte	0x04, 0x17
        /*003a*/ 	.short	(.L_18 - .L_17)
.L_17:
        /*003c*/ 	.word	0x00000000
        /*0040*/ 	.short	0x0002
        /*0042*/ 	.short	0x0010
        /*0044*/ 	.byte	0x00, 0xf4, 0x21, 0x00


	//----- nvinfo : EIATTR_KPARAM_INFO
	.align		4
.L_18:
        /*0048*/ 	.byte	0x04, 0x17
        /*004a*/ 	.short	(.L_20 - .L_19)
.L_19:
        /*004c*/ 	.word	0x00000000
        /*0050*/ 	.short	0x0001
        /*0052*/ 	.short	0x0008
        /*0054*/ 	.byte	0x00, 0xf4, 0x21, 0x00


	//----- nvinfo : EIATTR_KPARAM_INFO
	.align		4
.L_20:
        /*0058*/ 	.byte	0x04, 0x17
        /*005a*/ 	.short	(.L_22 - .L_21)
.L_21:
        /*005c*/ 	.word	0x00000000
        /*0060*/ 	.short	0x0000
        /*0062*/ 	.short	0x0000
        /*0064*/ 	.byte	0x00, 0xf4, 0x21, 0x00


	//----- nvinfo : EIATTR_SPARSE_MMA_MASK
	.align		4
.L_22:
        /*0068*/ 	.byte	0x03, 0x50
        /*006a*/ 	.short	0x0000


	//----- nvinfo : EIATTR_MAXREG_COUNT
	.align		4
        /*006c*/ 	.byte	0x03, 0x1b
        /*006e*/ 	.short	0x00ff


	//----- nvinfo : EIATTR_EXIT_INSTR_OFFSETS
	.align		4
        /*0070*/ 	.byte	0x04, 0x1c
        /*0072*/ 	.short	(.L_24 - .L_23)


	//   ....[0]....
.L_23:
        /*0074*/ 	.word	0x000004b0


	//   ....[1]....
        /*0078*/ 	.word	0x000004d0


	//----- nvinfo : EIATTR_REQNTID
	.align		4
.L_24:
        /*007c*/ 	.byte	0x04, 0x10
        /*007e*/ 	.short	(.L_26 - .L_25)
.L_25:
        /*0080*/ 	.word	0x00000080
        /*0084*/ 	.word	0x00000001
        /*0088*/ 	.word	0x00000001


	//----- nvinfo : EIATTR_CBANK_PARAM_SIZE
	.align		4
.L_26:
        /*008c*/ 	.byte	0x03, 0x19
        /*008e*/ 	.short	0x002c


	//----- nvinfo : EIATTR_PARAM_CBANK
	.align		4
        /*0090*/ 	.byte	0x04, 0x0a
        /*0092*/ 	.short	(.L_28 - .L_27)
	.align		4
.L_27:
        /*0094*/ 	.word	index@(.nv.constant0.triton_poi_fused_add_gelu_mul_sub_3)
        /*0098*/ 	.short	0x0210
        /*009a*/ 	.short	0x002c


	//----- nvinfo : EIATTR_SW_WAR
	.align		4
.L_28:
        /*009c*/ 	.byte	0x04, 0x36
        /*009e*/ 	.short	(.L_30 - .L_29)
.L_29:
        /*00a0*/ 	.word	0x00000008
.L_30:


//--------------------- .nv.callgraph             --------------------------
	.section	.nv.callgraph,"",@"SHT_CUDA_CALLGRAPH"
	.align	4
	.sectionentsize	8
	.align		4
        /*0000*/ 	.word	0x00000000
	.align		4
        /*0004*/ 	.word	0xffffffff
	.align		4
        /*0008*/ 	.word	0x00000000
	.align		4
        /*000c*/ 	.word	0xfffffffe
	.align		4
        /*0010*/ 	.word	0x00000000
	.align		4
        /*0014*/ 	.word	0xfffffffd
	.align		4
        /*0018*/ 	.word	0x00000000
	.align		4
        /*001c*/ 	.word	0xfffffffc


//--------------------- .nv.constant4             --------------------------
	.section	.nv.constant4,"a",@progbits
	.align	8
	.align		8
.nv.constant4:
        /*0000*/ 	.dword	_$_str


//--------------------- .text.triton_poi_fused_add_gelu_mul_sub_3 --------------------------
	.section	.text.triton_poi_fused_add_gelu_mul_sub_3,"ax",@progbits
	.align	128
        .global         triton_poi_fused_add_gelu_mul_sub_3
        .type           triton_poi_fused_add_gelu_mul_sub_3,@function
        .size           triton_poi_fused_add_gelu_mul_sub_3,(.L_x_1 - triton_poi_fused_add_gelu_mul_sub_3)
        .other          triton_poi_fused_add_gelu_mul_sub_3,@"STO_CUDA_ENTRY STV_DEFAULT"
triton_poi_fused_add_gelu_mul_sub_3:
.text.triton_poi_fused_add_gelu_mul_sub_3:
[----:B------:R-:W0:Y:S02]  /*0000*/  LDC R1, c[0x0][0x28] ;  /* 0x00000a00ff017b82 */ /* 0x000e240000000800 */
[----:B------:R-:W1:Y:S01]  /*0010*/  S2R R0, SR_TID.X ;  /* 0x0000000000007919 */ /* 0x000e620000002100 */
[----:B------:R-:W2:Y:S01]  /*0020*/  LDC.64 R4, c[0x0][0x218] ;  /* 0x00008600ff047b82 */ /* 0x000ea20000000a00 */
[----:B------:R-:W-:Y:S01]  /*0030*/  ULDC.64 UR4, c[0x0][0x208] ;  /* 0x0000820000047ab9 */ /* 0x000fe20000000a00 */
[----:B------:R-:W-:Y:S01]  /*0040*/  ULDC.64 UR6, c[0x0][0x228] ;  /* 0x00008a0000067ab9 */ /* 0x000fe20000000a00 */
[----:B------:R-:W3:Y:S01]  /*0050*/  S2R R3, SR_CTAID.X ;  /* 0x0000000000037919 */ /* 0x000ee20000002500 */
[----:B------:R-:W-:-:S04]  /*0060*/  ULDC.64 UR8, c[0x0][0x230] ;  /* 0x00008c0000087ab9 */ /* 0x000fc80000000a00 */
[----:B------:R-:W4:Y:S01]  /*0070*/  LDC.64 R8, c[0x0][0x220] ;  /* 0x00008800ff087b82 */ /* 0x000f220000000a00 */
[----:B-1----:R-:W-:Y:S02]  /*0080*/  LOP3.LUT R0, R0, 0x7f, RZ, 0xc0, !PT ;  /* 0x0000007f00007812 */ /* 0x002fe400078ec0ff */
[----:B---3--:R-:W-:-:S03]  /*0090*/  SHF.R.S32.HI R7, RZ, 0x18, R3 ;  /* 0x00000018ff077819 */ /* 0x008fc60000011403 */
[----:B------:R-:W-:Y:S01]  /*00a0*/  IMAD R0, R3, 0x80, R0 ;  /* 0x0000008003007824 */ /* 0x000fe200078e0200 */
[----:B------:R-:W-:-:S04]  /*00b0*/  SGXT R7, R7, 0x1 ;  /* 0x000000010707781a */ /* 0x000fc80000000200 */
[----:B------:R-:W-:Y:S02]  /*00c0*/  SHF.R.S32.HI R3, RZ, 0x1f, R0 ;  /* 0x0000001fff037819 */ /* 0x000fe40000011400 */
[-C--:B------:R-:W-:Y:S02]  /*00d0*/  LEA.HI R2, R7, R0.reuse, RZ, 0x6 ;  /* 0x0000000007027211 */ /* 0x080fe400078f30ff */
[----:B------:R-:W-:Y:S02]  /*00e0*/  LEA.HI R3, R3, R0, RZ, 0x4 ;  /* 0x0000000003037211 */ /* 0x000fe400078f20ff */
[----:B------:R-:W-:Y:S02]  /*00f0*/  SHF.R.S32.HI R2, RZ, 0x6, R2 ;  /* 0x00000006ff027819 */ /* 0x000fe40000011402 */
[----:B------:R-:W-:Y:S02]  /*0100*/  LOP3.LUT R7, R3, 0xfffffff0, RZ, 0xc0, !PT ;  /* 0xfffffff003077812 */ /* 0x000fe400078ec0ff */
[----:B------:R-:W-:-:S03]  /*0110*/  ISETP.GE.AND P0, PT, R0, 0x100, PT ;  /* 0x000001000000780c */ /* 0x000fc60003f06270 */
[----:B------:R-:W-:-:S05]  /*0120*/  IMAD.IADD R7, R0, 0x1, -R7 ;  /* 0x0000000100077824 */ /* 0x000fca00078e0a07 */
[----:B------:R-:W-:Y:S01]  /*0130*/  LEA R7, R2, R7, 0x4 ;  /* 0x0000000702077211 */ /* 0x000fe200078e20ff */
[----:B------:R-:W-:-:S04]  /*0140*/  IMAD.MOV.U32 R2, RZ, RZ, RZ ;  /* 0x000000ffff027224 */ /* 0x000fc800078e00ff */
[----:B--2---:R-:W-:Y:S02]  /*0150*/  IMAD.WIDE R4, R7, 0x4, R4 ;  /* 0x0000000407047825 */ /* 0x004fe400078e0204 */
[----:B------:R-:W1:Y:S03]  /*0160*/  LDC.64 R6, c[0x0][0x210] ;  /* 0x00008400ff067b82 */ /* 0x000e660000000a00 */
[----:B------:R2:W3:Y:S01]  /*0170*/  @!P0 LDG.E.EL R2, desc[UR4][R4.64] ;  /* 0x0000000404028981 */ /* 0x0004e2000c2e1900 */
[----:B------:R-:W-:-:S04]  /*0180*/  SHF.R.S32.HI R10, RZ, 0x4, R3 ;  /* 0x00000004ff0a7819 */ /* 0x000fc80000011403 */
[----:B------:R-:W-:-:S04]  /*0190*/  LEA.HI R3, R10, R10, RZ, 0x2 ;  /* 0x0000000a0a037211 */ /* 0x000fc800078f10ff */
[----:B------:R-:W-:Y:S01]  /*01a0*/  LOP3.LUT R11, R3, 0xfffffffc, RZ, 0xc0, !PT ;  /* 0xfffffffc030b7812 */ /* 0x000fe200078ec0ff */
[----:B------:R-:W-:Y:S01]  /*01b0*/  HFMA2.MMA R3, -RZ, RZ, 0, 0 ;  /* 0x00000000ff037435 */ /* 0x000fe200000001ff */
[----:B--2---:R-:W-:-:S03]  /*01c0*/  MOV R4, RZ ;  /* 0x000000ff00047202 */ /* 0x004fc60000000f00 */
[----:B------:R-:W-:Y:S02]  /*01d0*/  IMAD.IADD R11, R10, 0x1, -R11 ;  /* 0x000000010a0b7824 */ /* 0x000fe400078e0a0b */
[----:B-1----:R-:W-:-:S05]  /*01e0*/  IMAD.WIDE R6, R0, 0x4, R6 ;  /* 0x0000000400067825 */ /* 0x002fca00078e0206 */
[----:B------:R1:W2:Y:S01]  /*01f0*/  @!P0 LDG.E R3, desc[UR4][R6.64] ;  /* 0x0000000406038981 */ /* 0x0002a2000c1e1900 */
[----:B----4-:R-:W-:-:S05]  /*0200*/  IMAD.WIDE R8, R11, 0x4, R8 ;  /* 0x000000040b087825 */ /* 0x010fca00078e0208 */
[----:B------:R4:W5:Y:S01]  /*0210*/  @!P0 LDG.E.EL R4, desc[UR4][R8.64] ;  /* 0x0000000408048981 */ /* 0x000962000c2e1900 */
[----:B------:R-:W-:Y:S01]  /*0220*/  HFMA2.MMA R10, -RZ, RZ, -0.74462890625, 604.5 ;  /* 0xb9f560b9ff0a7435 */ /* 0x000fe200000001ff */
[----:B------:R-:W-:Y:S01]  /*0230*/  IMAD.MOV.U32 R5, RZ, RZ, 0x3789ca3c ;  /* 0x3789ca3cff057424 */ /* 0x000fe200078e00ff */
[----:B-1----:R-:W-:Y:S01]  /*0240*/  HFMA2.MMA R6, -RZ, RZ, -1.26171875, -2.110004425048828125e-05 ;  /* 0xbd0c8162ff067435 */ /* 0x002fe200000001ff */
[----:B------:R-:W-:Y:S01]  /*0250*/  IMAD.MOV.U32 R11, RZ, RZ, 0x3bac840b ;  /* 0x3bac840bff0b7424 */ /* 0x000fe200078e00ff */
[----:B------:R-:W-:Y:S01]  /*0260*/  HFMA2.MMA R7, -RZ, RZ, 1.853515625, -0.00091457366943359375 ;  /* 0x3f6a937eff077435 */ /* 0x000fe200000001ff */
[C---:B---3--:R-:W-:Y:S01]  /*0270*/  FMUL R12, R2.reuse, 0.70710676908493041992 ;  /* 0x3f3504f3020c7820 */ /* 0x048fe20000400000 */
[----:B------:R-:W-:-:S03]  /*0280*/  FMUL R2, R2, -0.5 ;  /* 0xbf00000002027820 */ /* 0x000fc60000400000 */
[----:B------:R-:W-:-:S05]  /*0290*/  FADD.FTZ R13, |R12|, -RZ ;  /* 0x800000ff0c0d7221 */ /* 0x000fca0000010200 */
[----:B------:R-:W-:-:S13]  /*02a0*/  FSETP.GE.AND P1, PT, R13, 1.0029599666595458984, PT ;  /* 0x3f8060fe0d00780b */ /* 0x000fda0003f26000 */
[----:B------:R-:W-:Y:S01]  /*02b0*/  @!P1 MOV R5, 0x38b1e96a ;  /* 0x38b1e96a00059802 */ /* 0x000fe20000000f00 */
[----:B------:R-:W-:Y:S02]  /*02c0*/  @!P1 IMAD.MOV.U32 R10, RZ, RZ, -0x45a8b2e0 ;  /* 0xba574d20ff0a9424 */ /* 0x000fe400078e00ff */
[----:B------:R-:W-:Y:S01]  /*02d0*/  @!P1 FMUL R13, R12, R12 ;  /* 0x0000000c0c0d9220 */ /* 0x000fe20000400000 */
[----:B------:R-:W-:Y:S02]  /*02e0*/  @!P1 IMAD.MOV.U32 R11, RZ, RZ, 0x3baad5ea ;  /* 0x3baad5eaff0b9424 */ /* 0x000fe400078e00ff */
[----:B------:R-:W-:Y:S02]  /*02f0*/  @!P1 IMAD.MOV.U32 R6, RZ, RZ, -0x4323e419 ;  /* 0xbcdc1be7ff069424 */ /* 0x000fe400078e00ff */
[----:B------:R-:W-:Y:S01]  /*0300*/  FFMA.FTZ R10, R13, R5, R10 ;  /* 0x000000050d0a7223 */ /* 0x000fe2000001000a */
[----:B------:R-:W-:Y:S01]  /*0310*/  MOV R5, 0x3e1cf906 ;  /* 0x3e1cf90600057802 */ /* 0x000fe20000000f00 */
[----:B------:R-:W-:-:S02]  /*0320*/  @!P1 IMAD.MOV.U32 R5, RZ, RZ, 0x3de718af ;  /* 0x3de718afff059424 */ /* 0x000fc400078e00ff */
[----:B------:R-:W-:Y:S01]  /*0330*/  FFMA.FTZ R11, R10, R13, R11 ;  /* 0x0000000d0a0b7223 */ /* 0x000fe2000001000b */
[----:B------:R-:W-:-:S03]  /*0340*/  @!P1 IMAD.MOV.U32 R7, RZ, RZ, -0x413f6c54 ;  /* 0xbec093acff079424 */ /* 0x000fc600078e00ff */
[-C--:B----4-:R-:W-:Y:S01]  /*0350*/  FFMA.FTZ R8, R11, R13.reuse, R6 ;  /* 0x0000000d0b087223 */ /* 0x090fe20000010006 */
[----:B------:R-:W-:Y:S02]  /*0360*/  MOV R6, 0x3f20d842 ;  /* 0x3f20d84200067802 */ /* 0x000fe40000000f00 */
[----:B------:R-:W-:Y:S01]  /*0370*/  @!P1 MOV R6, 0x3e0375d3 ;  /* 0x3e0375d300069802 */ /* 0x000fe20000000f00 */
[----:B------:R-:W-:Y:S01]  /*0380*/  FFMA.FTZ R8, R8, R13, R5 ;  /* 0x0000000d08087223 */ /* 0x000fe20000010005 */
[----:B------:R-:W-:-:S03]  /*0390*/  FSEL R5, -R13, R12, P1 ;  /* 0x0000000c0d057208 */ /* 0x000fc60000800100 */
[----:B------:R-:W-:Y:S01]  /*03a0*/  FFMA.FTZ R7, R8, R13, R7 ;  /* 0x0000000d08077223 */ /* 0x000fe20000010007 */
[----:B------:R-:W-:-:S03]  /*03b0*/  IMAD.SHL.U32 R8, R0, 0x4, RZ ;  /* 0x0000000400087824 */ /* 0x000fc600078e00ff */
[----:B------:R-:W-:Y:S01]  /*03c0*/  FFMA.FTZ R6, R7, R13, R6 ;  /* 0x0000000d07067223 */ /* 0x000fe20000010006 */
[----:B------:R-:W-:-:S03]  /*03d0*/  SHF.R.S32.HI R7, RZ, 0x1f, R0 ;  /* 0x0000001fff077819 */ /* 0x000fc60000011400 */
[----:B------:R-:W-:Y:S01]  /*03e0*/  FFMA.FTZ R5, R6, R5, R5 ;  /* 0x0000000506057223 */ /* 0x000fe20000010005 */
[----:B------:R-:W-:-:S03]  /*03f0*/  SHF.L.U64.HI R9, R0, 0x2, R7 ;  /* 0x0000000200097819 */ /* 0x000fc60000010207 */
[----:B------:R-:W1:Y:S02]  /*0400*/  @P1 MUFU.EX2 R6, R5 ;  /* 0x0000000500061308 */ /* 0x000e640000000800 */
[----:B-1----:R-:W-:-:S05]  /*0410*/  @P1 FADD R6, -R6, 1 ;  /* 0x3f80000006061421 */ /* 0x002fca0000000100 */
[----:B------:R-:W-:Y:S02]  /*0420*/  @P1 LOP3.LUT R5, R6, 0x80000000, R12, 0xf8, !PT ;  /* 0x8000000006051812 */ /* 0x000fe400078ef80c */
[----:B------:R-:W-:-:S03]  /*0430*/  IADD3 R6, P1, R8, UR6, RZ ;  /* 0x0000000608067c10 */ /* 0x000fc6000ff3e0ff */
[----:B------:R-:W-:Y:S01]  /*0440*/  FADD R0, R5, 1 ;  /* 0x3f80000005007421 */ /* 0x000fe20000000000 */
[----:B------:R-:W-:Y:S02]  /*0450*/  IADD3.X R7, R9, UR7, RZ, P1, !PT ;  /* 0x0000000709077c10 */ /* 0x000fe40008ffe4ff */
[----:B------:R-:W-:Y:S01]  /*0460*/  IADD3 R8, P1, R8, UR8, RZ ;  /* 0x0000000808087c10 */ /* 0x000fe2000ff3e0ff */
[----:B--2---:R-:W-:-:S03]  /*0470*/  FFMA R0, R2, R0, R3 ;  /* 0x0000000002007223 */ /* 0x004fc60000000003 */
[----:B------:R-:W-:Y:S01]  /*0480*/  IADD3.X R9, R9, UR9, RZ, P1, !PT ;  /* 0x0000000909097c10 */ /* 0x000fe20008ffe4ff */
[----:B-----5:R-:W-:Y:S01]  /*0490*/  FFMA R3, R0, R4, R3 ;  /* 0x0000000400037223 */ /* 0x020fe20000000003 */
[----:B------:R1:W-:Y:S01]  /*04a0*/  @!P0 STG.E desc[UR4][R6.64], R0 ;  /* 0x0000000006008986 */ /* 0x0003e2000c101904 */
[----:B------:R-:W-:Y:S06]  /*04b0*/  @P0 EXIT ;  /* 0x000000000000094d */ /* 0x000fec0003800000 */
[----:B------:R-:W-:Y:S01]  /*04c0*/  STG.E desc[UR4][R8.64], R3 ;  /* 0x0000000308007986 */ /* 0x000fe2000c101904 */
[----:B------:R-:W-:Y:S05]  /*04d0*/  EXIT ;  /* 0x000000000000794d */ /* 0x000fea0003800000 */
.L_x_0:
[----:B------:R-:W-:-:S00]  /*04e0*/  BRA `(.L_x_0) ;  /* 0xfffffffc00fc7947 */ /* 0x000fc0000383ffff */
[----:B------:R-:W-:-:S00]  /*04f0*/  NOP ;  /* 0x0000000000007918 */ /* 0x000fc00000000000 */
        /* <DEDUP_REMOVED lines=8> */
.L_x_1:


//--------------------- .nv.global.init           --------------------------
	.section	.nv.global.init,"aw",@progbits
.nv.global.init:
	.type		_$_str,@object
	.size		_$_str,(.L_0 - _$_str)
_$_str:
        /*0000*/ 	.byte	0x5f, 0x5f, 0x43, 0x55, 0x44, 0x41, 0x5f, 0x46, 0x54, 0x5a, 0x00
.L_0:


//--------------------- .nv.constant0.triton_poi_fused_add_gelu_mul_sub_3 --------------------------
	.section	.nv.constant0.triton_poi_fused_add_gelu_mul_sub_3,"a",@progbits
	.sectionflags	@""
	.align	4
.nv.constant0.triton_poi_fused_add_gelu_mul_sub_3:
	.zero		572
